//
// Generated by NVIDIA NVVM Compiler
//
// Compiler Build ID: CL-36424714
// Cuda compilation tools, release 13.0, V13.0.88
// Based on NVVM 20.0.0
//

.version 9.0
.target sm_100
.address_size 64

	// .globl	_Z5conv2PiS_

.visible .entry _Z5conv2PiS_(
	.param .u64 .ptr .align 1 _Z5conv2PiS__param_0,
	.param .u64 .ptr .align 1 _Z5conv2PiS__param_1
)
{
	.reg .pred 	%p<13>;
	.reg .b32 	%r<19>;
	.reg .b64 	%rd<5>;

	ld.param.u64 	%rd3, [_Z5conv2PiS__param_0];
	ld.param.u64 	%rd4, [_Z5conv2PiS__param_1];
	cvta.to.global.u64 	%rd1, %rd4;
	cvta.to.global.u64 	%rd2, %rd3;
	ld.global.u32 	%r1, [%rd2];
	setp.ne.s32 	%p1, %r1, 1;
	@%p1 bra 	$L__BB0_9;
	ld.global.u32 	%r11, [%rd2+8];
	setp.eq.s32 	%p8, %r11, 3;
	@%p8 bra 	$L__BB0_3;
	ld.global.u32 	%r12, [%rd2+12];
	setp.ne.s32 	%p9, %r12, 4;
	@%p9 bra 	$L__BB0_8;
$L__BB0_3:
	ld.global.u32 	%r14, [%rd2+16];
	setp.eq.s32 	%p10, %r14, 4;
	@%p10 bra 	$L__BB0_6;
	ld.global.u32 	%r15, [%rd2+20];
	setp.eq.s32 	%p11, %r15, 5;
	@%p11 bra 	$L__BB0_6;
	ld.global.u32 	%r16, [%rd2+24];
	setp.ne.s32 	%p12, %r16, 6;
	@%p12 bra 	$L__BB0_7;
$L__BB0_6:
	bar.sync 	0;
	mov.b32 	%r18, 4;
	st.global.u32 	[%rd1+8], %r18;
	bra.uni 	$L__BB0_17;
$L__BB0_7:
	mov.b32 	%r17, 4;
	st.global.u32 	[%rd1+20], %r17;
	bra.uni 	$L__BB0_17;
$L__BB0_8:
	mov.b32 	%r13, 3;
	st.global.u32 	[%rd1+12], %r13;
	bra.uni 	$L__BB0_17;
$L__BB0_9:
	ld.global.u32 	%r2, [%rd2+4];
	setp.ne.s32 	%p2, %r2, 1;
	@%p2 bra 	$L__BB0_17;
	bar.sync 	0;
	ld.global.u32 	%r3, [%rd2+36];
	setp.eq.s32 	%p3, %r3, 3;
	@%p3 bra 	$L__BB0_13;
	ld.global.u32 	%r4, [%rd2+40];
	setp.ne.s32 	%p4, %r4, 4;
	@%p4 bra 	$L__BB0_17;
	ld.global.u32 	%r5, [%rd2+44];
	setp.ne.s32 	%p5, %r5, 3;
	@%p5 bra 	$L__BB0_17;
$L__BB0_13:
	bar.sync 	0;
	mov.b32 	%r6, 42;
	st.global.u32 	[%rd1+16], %r6;
	ld.global.u32 	%r7, [%rd2+20];
	setp.eq.s32 	%p6, %r7, 4;
	@%p6 bra 	$L__BB0_15;
	ld.global.u32 	%r8, [%rd2+24];
	setp.ne.s32 	%p7, %r8, 44;
	@%p7 bra 	$L__BB0_16;
$L__BB0_15:
	mov.b32 	%r10, 455;
	st.global.u32 	[%rd1+16], %r10;
	bra.uni 	$L__BB0_17;
$L__BB0_16:
	bar.sync 	0;
	mov.b32 	%r9, 56;
	st.global.u32 	[%rd1+20], %r9;
$L__BB0_17:
	ret;

}


// ===== COMPILED SASS (sm_100) =====

	.target	sm_100

	.elftype	@"ET_EXEC"


//--------------------- .note.nv.tkinfo           --------------------------
	.section	.note.nv.tkinfo,"",@"SHT_NOTE"
	.sectionflags	@"SHF_NOTE_NV_TKINFO"
	.tkinfo
        /*0018*/ 	.word	0x00000002
        /*0030*/ 	.string	""
        /*0030*/ 	.string	"ptxas"
        /*0030*/ 	.string	"Cuda compilation tools, release 13.0, V13.0.88"
        /*0030*/ 	.string	"Build cuda_13.0.r13.0/compiler.36424714_0"
        /*0030*/ 	.string	"-arch sm_100 -m 64 "



//--------------------- .note.nv.cuinfo           --------------------------
	.section	.note.nv.cuinfo,"",@"SHT_NOTE"
	.sectionflags	@"SHF_NOTE_NV_CUINFO"
        /*0018*/ 	.short	0x0002
        /*001a*/ 	.short	0x0064
        /*001c*/ 	.short	0x0082
	.zero		2


//--------------------- .nv.info                  --------------------------
	.section	.nv.info,"",@"SHT_CUDA_INFO"
	.align	4


	//----- nvinfo : EIATTR_REGCOUNT
	.align		4
        /*0000*/ 	.byte	0x04, 0x2f
        /*0002*/ 	.short	(.L_1 - .L_0)
	.align		4
.L_0:
        /*0004*/ 	.word	index@(_Z5conv2PiS_)
        /*0008*/ 	.word	0x0000000a


	//----- nvinfo : EIATTR_FRAME_SIZE
	.align		4
.L_1:
        /*000c*/ 	.byte	0x04, 0x11
        /*000e*/ 	.short	(.L_3 - .L_2)
	.align		4
.L_2:
        /*0010*/ 	.word	index@(_Z5conv2PiS_)
        /*0014*/ 	.word	0x00000000


	//----- nvinfo : EIATTR_MIN_STACK_SIZE
	.align		4
.L_3:
        /*0018*/ 	.byte	0x04, 0x12
        /*001a*/ 	.short	(.L_5 - .L_4)
	.align		4
.L_4:
        /*001c*/ 	.word	index@(_Z5conv2PiS_)
        /*0020*/ 	.word	0x00000000
.L_5:


//--------------------- .nv.compat                --------------------------
	.section	.nv.compat,"",@"SHT_CUDA_COMPAT_INFO"
	.align	4
        /*0000*/ 	.byte	0x02, 0x09, 0x00, 0x00, 0x02, 0x02, 0x01, 0x00, 0x02, 0x05, 0x05, 0x00, 0x03, 0x07, 0x01, 0x01
        /*0010*/ 	.byte	0x02, 0x03, 0x00, 0x00, 0x02, 0x06, 0x01, 0x00, 0x04, 0x0b, 0x08, 0x00, 0x09, 0x00, 0x00, 0x00
        /*0020*/ 	.byte	0x00, 0x00, 0x00, 0x00


//--------------------- .nv.info._Z5conv2PiS_     --------------------------
	.section	.nv.info._Z5conv2PiS_,"",@"SHT_CUDA_INFO"
	.sectionflags	@""
	.align	4


	//----- nvinfo : EIATTR_CUDA_API_VERSION
	.align		4
        /*0000*/ 	.byte	0x04, 0x37
        /*0002*/ 	.short	(.L_7 - .L_6)
.L_6:
        /*0004*/ 	.word	0x00000082


	//----- nvinfo : EIATTR_KPARAM_INFO
	.align		4
.L_7:
        /*0008*/ 	.byte	0x04, 0x17
        /*000a*/ 	.short	(.L_9 - .L_8)
.L_8:
        /*000c*/ 	.word	0x00000000
        /*0010*/ 	.short	0x0001
        /*0012*/ 	.short	0x0008
        /*0014*/ 	.byte	0x00, 0xf5, 0x21, 0x00


	//----- nvinfo : EIATTR_KPARAM_INFO
	.align		4
.L_9:
        /*0018*/ 	.byte	0x04, 0x17
        /*001a*/ 	.short	(.L_11 - .L_10)
.L_10:
        /*001c*/ 	.word	0x00000000
        /*0020*/ 	.short	0x0000
        /*0022*/ 	.short	0x0000
        /*0024*/ 	.byte	0x00, 0xf5, 0x21, 0x00


	//----- nvinfo : EIATTR_SPARSE_MMA_MASK
	.align		4
.L_11:
        /*0028*/ 	.byte	0x03, 0x50
        /*002a*/ 	.short	0x0000


	//----- nvinfo : EIATTR_MAXREG_COUNT
	.align		4
        /*002c*/ 	.byte	0x03, 0x1b
        /*002e*/ 	.short	0x00ff


	//----- nvinfo : EIATTR_NUM_BARRIERS
	.align		4
        /*0030*/ 	.byte	0x02, 0x4c
        /*0032*/ 	.byte	0x01
	.zero		1


	//----- nvinfo : EIATTR_MERCURY_ISA_VERSION
	.align		4
        /*0034*/ 	.byte	0x03, 0x5f
        /*0036*/ 	.short	0x0101


	//----- nvinfo : EIATTR_VRC_CTA_INIT_COUNT
	.align		4
        /*0038*/ 	.byte	0x02, 0x4a
	.zero		1
	.zero		1


	//----- nvinfo : EIATTR_EXIT_INSTR_OFFSETS
	.align		4
        /*003c*/ 	.byte	0x04, 0x1c
        /*003e*/ 	.short	(.L_13 - .L_12)


	//   ....[0]....
.L_12:
        /*0040*/ 	.word	0x00000190


	//   ....[1]....
        /*0044*/ 	.word	0x000001d0


	//   ....[2]....
        /*0048*/ 	.word	0x00000210


	//   ....[3]....
        /*004c*/ 	.word	0x00000240


	//   ....[4]....
        /*0050*/ 	.word	0x000002b0


	//   ....[5]....
        /*0054*/ 	.word	0x000002e0


	//   ....[6]....
        /*0058*/ 	.word	0x000003b0


	//   ....[7]....
        /*005c*/ 	.word	0x000003f0


	//----- nvinfo : EIATTR_CBANK_PARAM_SIZE
	.align		4
.L_13:
        /*0060*/ 	.byte	0x03, 0x19
        /*0062*/ 	.short	0x0010


	//----- nvinfo : EIATTR_PARAM_CBANK
	.align		4
        /*0064*/ 	.byte	0x04, 0x0a
        /*0066*/ 	.short	(.L_15 - .L_14)
	.align		4
.L_14:
        /*0068*/ 	.word	index@(.nv.constant0._Z5conv2PiS_)
        /*006c*/ 	.short	0x0380
        /*006e*/ 	.short	0x0010


	//----- nvinfo : EIATTR_SW_WAR
	.align		4
.L_15:
        /*0070*/ 	.byte	0x04, 0x36
        /*0072*/ 	.short	(.L_17 - .L_16)
.L_16:
        /*0074*/ 	.word	0x00000008
.L_17:


//--------------------- .nv.callgraph             --------------------------
	.section	.nv.callgraph,"",@"SHT_CUDA_CALLGRAPH"
	.align	4
	.sectionentsize	8
	.align		4
        /*0000*/ 	.word	0x00000000
	.align		4
        /*0004*/ 	.word	0xffffffff
	.align		4
        /*0008*/ 	.word	0x00000000
	.align		4
        /*000c*/ 	.word	0xfffffffe
	.align		4
        /*0010*/ 	.word	0x00000000
	.align		4
        /*0014*/ 	.word	0xfffffffd
	.align		4
        /*0018*/ 	.word	0x00000000
	.align		4
        /*001c*/ 	.word	0xfffffffc


//--------------------- .text._Z5conv2PiS_        --------------------------
	.section	.text._Z5conv2PiS_,"ax",@progbits
	.align	128
        .global         _Z5conv2PiS_
        .type           _Z5conv2PiS_,@function
        .size           _Z5conv2PiS_,(.L_x_9 - _Z5conv2PiS_)
        .other          _Z5conv2PiS_,@"STO_CUDA_ENTRY STV_DEFAULT"
_Z5conv2PiS_:
.text._Z5conv2PiS_:
[----:B------:R-:W-:Y:S08]  /*0000*/  LDC R1, c[0x0][0x37c] ;  /* 0x0000df00ff017b82 */ /* 0x000ff00000000800 */
[----:B------:R-:W0:Y:S01]  /*0010*/  LDC.64 R2, c[0x0][0x380] ;  /* 0x0000e000ff027b82 */ /* 0x000e220000000a00 */
[----:B------:R-:W0:Y:S02]  /*0020*/  LDCU.64 UR4, c[0x0][0x358] ;  /* 0x00006b00ff0477ac */ /* 0x000e240008000a00 */
[----:B0-----:R-:W2:Y:S02]  /*0030*/  LDG.E R0, desc[UR4][R2.64] ;  /* 0x0000000402007981 */ /* 0x001ea4000c1e1900 */
[----:B--2---:R-:W-:-:S13]  /*0040*/  ISETP.NE.AND P0, PT, R0, 0x1, PT ;  /* 0x000000010000780c */ /* 0x004fda0003f05270 */
[----:B------:R-:W-:Y:S05]  /*0050*/  @P0 BRA `(.L_x_0) ;  /* 0x0000000000700947 */ /* 0x000fea0003800000 */
[----:B------:R-:W2:Y:S02]  /*0060*/  LDG.E R0, desc[UR4][R2.64+0x8] ;  /* 0x0000080402007981 */ /* 0x000ea4000c1e1900 */
[----:B--2---:R-:W-:-:S13]  /*0070*/  ISETP.NE.AND P0, PT, R0, 0x3, PT ;  /* 0x000000030000780c */ /* 0x004fda0003f05270 */
[----:B------:R-:W-:Y:S05]  /*0080*/  @!P0 BRA `(.L_x_1) ;  /* 0x00000000000c8947 */ /* 0x000fea0003800000 */
[----:B------:R-:W2:Y:S02]  /*0090*/  LDG.E R0, desc[UR4][R2.64+0xc] ;  /* 0x00000c0402007981 */ /* 0x000ea4000c1e1900 */
[----:B--2---:R-:W-:-:S13]  /*00a0*/  ISETP.NE.AND P0, PT, R0, 0x4, PT ;  /* 0x000000040000780c */ /* 0x004fda0003f05270 */
[----:B------:R-:W-:Y:S05]  /*00b0*/  @P0 BRA `(.L_x_2) ;  /* 0x0000000000480947 */ /* 0x000fea0003800000 */
.L_x_1:
[----:B------:R-:W2:Y:S02]  /*00c0*/  LDG.E R0, desc[UR4][R2.64+0x10] ;  /* 0x0000100402007981 */ /* 0x000ea4000c1e1900 */
[----:B--2---:R-:W-:-:S13]  /*00d0*/  ISETP.NE.AND P0, PT, R0, 0x4, PT ;  /* 0x000000040000780c */ /* 0x004fda0003f05270 */
[----:B------:R-:W-:Y:S05]  /*00e0*/  @!P0 BRA `(.L_x_3) ;  /* 0x0000000000188947 */ /* 0x000fea0003800000 */
[----:B------:R-:W2:Y:S02]  /*00f0*/  LDG.E R0, desc[UR4][R2.64+0x14] ;  /* 0x0000140402007981 */ /* 0x000ea4000c1e1900 */
[----:B--2---:R-:W-:-:S13]  /*0100*/  ISETP.NE.AND P0, PT, R0, 0x5, PT ;  /* 0x000000050000780c */ /* 0x004fda0003f05270 */
[----:B------:R-:W-:Y:S05]  /*0110*/  @!P0 BRA `(.L_x_3) ;  /* 0x00000000000c8947 */ /* 0x000fea0003800000 */
[----:B------:R-:W2:Y:S02]  /*0120*/  LDG.E R2, desc[UR4][R2.64+0x18] ;  /* 0x0000180402027981 */ /* 0x000ea4000c1e1900 */
[----:B--2---:R-:W-:-:S13]  /*0130*/  ISETP.NE.AND P0, PT, R2, 0x6, PT ;  /* 0x000000060200780c */ /* 0x004fda0003f05270 */
[----:B------:R-:W-:Y:S05]  /*0140*/  @P0 BRA `(.L_x_4) ;  /* 0x0000000000140947 */ /* 0x000fea0003800000 */
.L_x_3:
[----:B------:R-:W0:Y:S08]  /*0150*/  LDC.64 R2, c[0x0][0x388] ;  /* 0x0000e200ff027b82 */ /* 0x000e300000000a00 */
[----:B------:R-:W-:Y:S01]  /*0160*/  BAR.SYNC.DEFER_BLOCKING 0x0 ;  /* 0x0000000000007b1d */ /* 0x000fe20000010000 */
[----:B------:R-:W-:-:S05]  /*0170*/  IMAD.MOV.U32 R5, RZ, RZ, 0x4 ;  /* 0x00000004ff057424 */ /* 0x000fca00078e00ff */
[----:B0-----:R-:W-:Y:S01]  /*0180*/  STG.E desc[UR4][R2.64+0x8], R5 ;  /* 0x0000080502007986 */ /* 0x001fe2000c101904 */
[----:B------:R-:W-:Y:S05]  /*0190*/  EXIT ;  /* 0x000000000000794d */ /* 0x000fea0003800000 */
.L_x_4:
[----:B------:R-:W0:Y:S01]  /*01a0*/  LDC.64 R2, c[0x0][0x388] ;  /* 0x0000e200ff027b82 */ /* 0x000e220000000a00 */
[----:B------:R-:W-:-:S05]  /*01b0*/  IMAD.MOV.U32 R5, RZ, RZ, 0x4 ;  /* 0x00000004ff057424 */ /* 0x000fca00078e00ff */
[----:B0-----:R-:W-:Y:S01]  /*01c0*/  STG.E desc[UR4][R2.64+0x14], R5 ;  /* 0x0000140502007986 */ /* 0x001fe2000c101904 */
[----:B------:R-:W-:Y:S05]  /*01d0*/  EXIT ;  /* 0x000000000000794d */ /* 0x000fea0003800000 */
.L_x_2:
[----:B------:R-:W0:Y:S01]  /*01e0*/  LDC.64 R2, c[0x0][0x388] ;  /* 0x0000e200ff027b82 */ /* 0x000e220000000a00 */
[----:B------:R-:W-:-:S05]  /*01f0*/  IMAD.MOV.U32 R5, RZ, RZ, 0x3 ;  /* 0x00000003ff057424 */ /* 0x000fca00078e00ff */
[----:B0-----:R-:W-:Y:S01]  /*0200*/  STG.E desc[UR4][R2.64+0xc], R5 ;  /* 0x00000c0502007986 */ /* 0x001fe2000c101904 */
[----:B------:R-:W-:Y:S05]  /*0210*/  EXIT ;  /* 0x000000000000794d */ /* 0x000fea0003800000 */
.L_x_0:
[----:B------:R-:W2:Y:S02]  /*0220*/  LDG.E R0, desc[UR4][R2.64+0x4] ;  /* 0x0000040402007981 */ /* 0x000ea4000c1e1900 */
[----:B--2---:R-:W-:-:S13]  /*0230*/  ISETP.NE.AND P0, PT, R0, 0x1, PT ;  /* 0x000000010000780c */ /* 0x004fda0003f05270 */
[----:B------:R-:W-:Y:S05]  /*0240*/  @P0 EXIT ;  /* 0x000000000000094d */ /* 0x000fea0003800000 */
[----:B------:R-:W-:Y:S06]  /*0250*/  BAR.SYNC.DEFER_BLOCKING 0x0 ;  /* 0x0000000000007b1d */ /* 0x000fec0000010000 */
[----:B------:R-:W2:Y:S02]  /*0260*/  LDG.E R0, desc[UR4][R2.64+0x24] ;  /* 0x0000240402007981 */ /* 0x000ea4000c1e1900 */
[----:B--2---:R-:W-:-:S13]  /*0270*/  ISETP.NE.AND P0, PT, R0, 0x3, PT ;  /* 0x000000030000780c */ /* 0x004fda0003f05270 */
[----:B------:R-:W-:Y:S05]  /*0280*/  @!P0 BRA `(.L_x_5) ;  /* 0x0000000000188947 */ /* 0x000fea0003800000 */
[----:B------:R-:W2:Y:S02]  /*0290*/  LDG.E R0, desc[UR4][R2.64+0x28] ;  /* 0x0000280402007981 */ /* 0x000ea4000c1e1900 */
[----:B--2---:R-:W-:-:S13]  /*02a0*/  ISETP.NE.AND P0, PT, R0, 0x4, PT ;  /* 0x000000040000780c */ /* 0x004fda0003f05270 */
[----:B------:R-:W-:Y:S05]  /*02b0*/  @P0 EXIT ;  /* 0x000000000000094d */ /* 0x000fea0003800000 */
[----:B------:R-:W2:Y:S02]  /*02c0*/  LDG.E R0, desc[UR4][R2.64+0x2c] ;  /* 0x00002c0402007981 */ /* 0x000ea4000c1e1900 */
[----:B--2---:R-:W-:-:S13]  /*02d0*/  ISETP.NE.AND P0, PT, R0, 0x3, PT ;  /* 0x000000030000780c */ /* 0x004fda0003f05270 */
[----:B------:R-:W-:Y:S05]  /*02e0*/  @P0 EXIT ;  /* 0x000000000000094d */ /* 0x000fea0003800000 */
.L_x_5:
[----:B------:R-:W0:Y:S08]  /*02f0*/  LDC.64 R4, c[0x0][0x388] ;  /* 0x0000e200ff047b82 */ /* 0x000e300000000a00 */
[----:B------:R-:W-:Y:S01]  /*0300*/  BAR.SYNC.DEFER_BLOCKING 0x0 ;  /* 0x0000000000007b1d */ /* 0x000fe20000010000 */
[----:B------:R-:W-:-:S05]  /*0310*/  IMAD.MOV.U32 R7, RZ, RZ, 0x2a ;  /* 0x0000002aff077424 */ /* 0x000fca00078e00ff */
[----:B0-----:R0:W-:Y:S04]  /*0320*/  STG.E desc[UR4][R4.64+0x10], R7 ;  /* 0x0000100704007986 */ /* 0x0011e8000c101904 */
[----:B------:R-:W2:Y:S02]  /*0330*/  LDG.E R0, desc[UR4][R2.64+0x14] ;  /* 0x0000140402007981 */ /* 0x000ea4000c1e1900 */
[----:B--2---:R-:W-:-:S13]  /*0340*/  ISETP.NE.AND P0, PT, R0, 0x4, PT ;  /* 0x000000040000780c */ /* 0x004fda0003f05270 */
[----:B0-----:R-:W-:Y:S05]  /*0350*/  @!P0 BRA `(.L_x_6) ;  /* 0x00000000000c8947 */ /* 0x001fea0003800000 */
[----:B------:R-:W2:Y:S02]  /*0360*/  LDG.E R2, desc[UR4][R2.64+0x18] ;  /* 0x0000180402027981 */ /* 0x000ea4000c1e1900 */
[----:B--2---:R-:W-:-:S13]  /*0370*/  ISETP.NE.AND P0, PT, R2, 0x2c, PT ;  /* 0x0000002c0200780c */ /* 0x004fda0003f05270 */
[----:B------:R-:W-:Y:S05]  /*0380*/  @P0 BRA `(.L_x_7) ;  /* 0x00000000000c0947 */ /* 0x000fea0003800000 */
.L_x_6:
[----:B------:R-:W-:-:S05]  /*0390*/  IMAD.MOV.U32 R3, RZ, RZ, 0x1c7 ;  /* 0x000001c7ff037424 */ /* 0x000fca00078e00ff */
[----:B------:R-:W-:Y:S01]  /*03a0*/  STG.E desc[UR4][R4.64+0x10], R3 ;  /* 0x0000100304007986 */ /* 0x000fe2000c101904 */
[----:B------:R-:W-:Y:S05]  /*03b0*/  EXIT ;  /* 0x000000000000794d */ /* 0x000fea0003800000 */
.L_x_7:
[----:B------:R-:W-:Y:S01]  /*03c0*/  BAR.SYNC.DEFER_BLOCKING 0x0 ;  /* 0x0000000000007b1d */ /* 0x000fe20000010000 */
[----:B------:R-:W-:-:S05]  /*03d0*/  IMAD.MOV.U32 R3, RZ, RZ, 0x38 ;  /* 0x00000038ff037424 */ /* 0x000fca00078e00ff */
[----:B------:R-:W-:Y:S01]  /*03e0*/  STG.E desc[UR4][R4.64+0x14], R3 ;  /* 0x0000140304007986 */ /* 0x000fe2000c101904 */
[----:B------:R-:W-:Y:S05]  /*03f0*/  EXIT ;  /* 0x000000000000794d */ /* 0x000fea0003800000 */
.L_x_8:
[----:B------:R-:W-:-:S00]  /*0400*/  BRA `(.L_x_8) ;  /* 0xfffffffc00fc7947 */ /* 0x000fc0000383ffff */
[----:B------:R-:W-:-:S00]  /*0410*/  NOP ;  /* 0x0000000000007918 */ /* 0x000fc00000000000 */
        /* <DEDUP_REMOVED lines=14> */
.L_x_9:


//--------------------- .nv.shared.reserved.0     --------------------------
	.section	.nv.shared.reserved.0,"aw",@nobits
	.weak		__nv_reservedSMEM_offset_0_alias
	.size		__nv_reservedSMEM_offset_0_alias, 0, 64
	.other		__nv_reservedSMEM_offset_0_alias,@"STO_CUDA_RESERVED_SHARED STV_DEFAULT"
__nv_reservedSMEM_offset_0_alias:
	.zero		0
	.zero		64


//--------------------- .nv.constant0._Z5conv2PiS_ --------------------------
	.section	.nv.constant0._Z5conv2PiS_,"a",@progbits
	.sectionflags	@""
	.align	4
.nv.constant0._Z5conv2PiS_:
	.zero		912


//--------------------- SYMBOLS --------------------------

	.type		.nv.reservedSmem.offset0,@object
	.size		.nv.reservedSmem.offset0,0x4
